//
// Generated by NVIDIA NVVM Compiler
//
// Compiler Build ID: CL-36424714
// Cuda compilation tools, release 13.0, V13.0.88
// Based on NVVM 20.0.0
//

.version 9.0
.target sm_100
.address_size 64

	// .globl	_Z7gpu_addPiS_S_
.extern .func  (.param .b32 func_retval0) vprintf
(
	.param .b64 vprintf_param_0,
	.param .b64 vprintf_param_1
)
;
.global .align 1 .b8 $str[16] = {116, 105, 100, 58, 32, 118, 97, 108, 32, 105, 115, 32, 37, 100, 10};

.visible .entry _Z7gpu_addPiS_S_(
	.param .u64 .ptr .align 1 _Z7gpu_addPiS_S__param_0,
	.param .u64 .ptr .align 1 _Z7gpu_addPiS_S__param_1,
	.param .u64 .ptr .align 1 _Z7gpu_addPiS_S__param_2
)
{
	.local .align 8 .b8 	__local_depot0[8];
	.reg .b64 	%SP;
	.reg .b64 	%SPL;
	.reg .b32 	%r<13>;
	.reg .b64 	%rd<15>;

	mov.u64 	%SPL, __local_depot0;
	cvta.local.u64 	%SP, %SPL;
	ld.param.u64 	%rd1, [_Z7gpu_addPiS_S__param_0];
	ld.param.u64 	%rd2, [_Z7gpu_addPiS_S__param_1];
	ld.param.u64 	%rd3, [_Z7gpu_addPiS_S__param_2];
	cvta.to.global.u64 	%rd4, %rd3;
	cvta.to.global.u64 	%rd5, %rd2;
	cvta.to.global.u64 	%rd6, %rd1;
	add.u64 	%rd7, %SP, 0;
	add.u64 	%rd8, %SPL, 0;
	mov.u32 	%r1, %ctaid.x;
	mov.u32 	%r2, %ntid.x;
	mov.u32 	%r3, %tid.x;
	mad.lo.s32 	%r4, %r1, %r2, %r3;
	mul.wide.s32 	%rd9, %r4, 4;
	add.s64 	%rd10, %rd6, %rd9;
	ld.global.u32 	%r5, [%rd10];
	add.s64 	%rd11, %rd5, %rd9;
	ld.global.u32 	%r6, [%rd11];
	add.s32 	%r7, %r6, %r5;
	st.local.u32 	[%rd8], %r7;
	mov.u64 	%rd12, $str;
	cvta.global.u64 	%rd13, %rd12;
	{ // callseq 0, 0
	.param .b64 param0;
	st.param.b64 	[param0], %rd13;
	.param .b64 param1;
	st.param.b64 	[param1], %rd7;
	.param .b32 retval0;
	call.uni (retval0), 
	vprintf, 
	(
	param0, 
	param1
	);
	ld.param.b32 	%r8, [retval0];
	} // callseq 0
	ld.global.u32 	%r10, [%rd10];
	ld.global.u32 	%r11, [%rd11];
	add.s32 	%r12, %r11, %r10;
	add.s64 	%rd14, %rd4, %rd9;
	st.global.u32 	[%rd14], %r12;
	ret;

}
	// .globl	_Z7gpu_subPiS_S_
.visible .entry _Z7gpu_subPiS_S_(
	.param .u64 .ptr .align 1 _Z7gpu_subPiS_S__param_0,
	.param .u64 .ptr .align 1 _Z7gpu_subPiS_S__param_1,
	.param .u64 .ptr .align 1 _Z7gpu_subPiS_S__param_2
)
{
	.reg .b32 	%r<8>;
	.reg .b64 	%rd<11>;

	ld.param.u64 	%rd1, [_Z7gpu_subPiS_S__param_0];
	ld.param.u64 	%rd2, [_Z7gpu_subPiS_S__param_1];
	ld.param.u64 	%rd3, [_Z7gpu_subPiS_S__param_2];
	cvta.to.global.u64 	%rd4, %rd3;
	cvta.to.global.u64 	%rd5, %rd2;
	cvta.to.global.u64 	%rd6, %rd1;
	mov.u32 	%r1, %ctaid.x;
	mov.u32 	%r2, %ntid.x;
	mov.u32 	%r3, %tid.x;
	mad.lo.s32 	%r4, %r1, %r2, %r3;
	mul.wide.s32 	%rd7, %r4, 4;
	add.s64 	%rd8, %rd6, %rd7;
	ld.global.u32 	%r5, [%rd8];
	add.s64 	%rd9, %rd5, %rd7;
	ld.global.u32 	%r6, [%rd9];
	sub.s32 	%r7, %r5, %r6;
	add.s64 	%rd10, %rd4, %rd7;
	st.global.u32 	[%rd10], %r7;
	ret;

}
	// .globl	_Z8gpu_multPiS_S_
.visible .entry _Z8gpu_multPiS_S_(
	.param .u64 .ptr .align 1 _Z8gpu_multPiS_S__param_0,
	.param .u64 .ptr .align 1 _Z8gpu_multPiS_S__param_1,
	.param .u64 .ptr .align 1 _Z8gpu_multPiS_S__param_2
)
{
	.reg .b32 	%r<8>;
	.reg .b64 	%rd<11>;

	ld.param.u64 	%rd1, [_Z8gpu_multPiS_S__param_0];
	ld.param.u64 	%rd2, [_Z8gpu_multPiS_S__param_1];
	ld.param.u64 	%rd3, [_Z8gpu_multPiS_S__param_2];
	cvta.to.global.u64 	%rd4, %rd3;
	cvta.to.global.u64 	%rd5, %rd2;
	cvta.to.global.u64 	%rd6, %rd1;
	mov.u32 	%r1, %ctaid.x;
	mov.u32 	%r2, %ntid.x;
	mov.u32 	%r3, %tid.x;
	mad.lo.s32 	%r4, %r1, %r2, %r3;
	mul.wide.s32 	%rd7, %r4, 4;
	add.s64 	%rd8, %rd6, %rd7;
	ld.global.u32 	%r5, [%rd8];
	add.s64 	%rd9, %rd5, %rd7;
	ld.global.u32 	%r6, [%rd9];
	mul.lo.s32 	%r7, %r6, %r5;
	add.s64 	%rd10, %rd4, %rd7;
	st.global.u32 	[%rd10], %r7;
	ret;

}
	// .globl	_Z7gpu_modPiS_S_
.visible .entry _Z7gpu_modPiS_S_(
	.param .u64 .ptr .align 1 _Z7gpu_modPiS_S__param_0,
	.param .u64 .ptr .align 1 _Z7gpu_modPiS_S__param_1,
	.param .u64 .ptr .align 1 _Z7gpu_modPiS_S__param_2
)
{
	.reg .b32 	%r<8>;
	.reg .b64 	%rd<11>;

	ld.param.u64 	%rd1, [_Z7gpu_modPiS_S__param_0];
	ld.param.u64 	%rd2, [_Z7gpu_modPiS_S__param_1];
	ld.param.u64 	%rd3, [_Z7gpu_modPiS_S__param_2];
	cvta.to.global.u64 	%rd4, %rd3;
	cvta.to.global.u64 	%rd5, %rd2;
	cvta.to.global.u64 	%rd6, %rd1;
	mov.u32 	%r1, %ctaid.x;
	mov.u32 	%r2, %ntid.x;
	mov.u32 	%r3, %tid.x;
	mad.lo.s32 	%r4, %r1, %r2, %r3;
	mul.wide.s32 	%rd7, %r4, 4;
	add.s64 	%rd8, %rd6, %rd7;
	ld.global.u32 	%r5, [%rd8];
	add.s64 	%rd9, %rd5, %rd7;
	ld.global.u32 	%r6, [%rd9];
	rem.s32 	%r7, %r5, %r6;
	add.s64 	%rd10, %rd4, %rd7;
	st.global.u32 	[%rd10], %r7;
	ret;

}
	// .globl	_Z8gen_dataPi
.visible .entry _Z8gen_dataPi(
	.param .u64 .ptr .align 1 _Z8gen_dataPi_param_0
)
{
	.reg .b32 	%r<5>;
	.reg .b64 	%rd<5>;

	ld.param.u64 	%rd1, [_Z8gen_dataPi_param_0];
	cvta.to.global.u64 	%rd2, %rd1;
	mov.u32 	%r1, %ctaid.x;
	mov.u32 	%r2, %ntid.x;
	mov.u32 	%r3, %tid.x;
	mad.lo.s32 	%r4, %r1, %r2, %r3;
	mul.wide.s32 	%rd3, %r4, 4;
	add.s64 	%rd4, %rd2, %rd3;
	st.global.u32 	[%rd4], %r4;
	ret;

}


// ===== COMPILED SASS (sm_100) =====

	.target	sm_100

	.elftype	@"ET_EXEC"


//--------------------- .note.nv.tkinfo           --------------------------
	.section	.note.nv.tkinfo,"",@"SHT_NOTE"
	.sectionflags	@"SHF_NOTE_NV_TKINFO"
	.tkinfo
        /*0018*/ 	.word	0x00000002
        /*0030*/ 	.string	""
        /*0030*/ 	.string	"ptxas"
        /*0030*/ 	.string	"Cuda compilation tools, release 13.0, V13.0.88"
        /*0030*/ 	.string	"Build cuda_13.0.r13.0/compiler.36424714_0"
        /*0030*/ 	.string	"-arch sm_100 -m 64 "



//--------------------- .note.nv.cuinfo           --------------------------
	.section	.note.nv.cuinfo,"",@"SHT_NOTE"
	.sectionflags	@"SHF_NOTE_NV_CUINFO"
        /*0018*/ 	.short	0x0002
        /*001a*/ 	.short	0x0064
        /*001c*/ 	.short	0x0082
	.zero		2


//--------------------- .nv.info                  --------------------------
	.section	.nv.info,"",@"SHT_CUDA_INFO"
	.align	4


	//----- nvinfo : EIATTR_REGCOUNT
	.align		4
        /*0000*/ 	.byte	0x04, 0x2f
        /*0002*/ 	.short	(.L_2 - .L_1)
	.align		4
.L_1:
        /*0004*/ 	.word	index@(_Z7gpu_addPiS_S_)
        /*0008*/ 	.word	0x0000001a


	//----- nvinfo : EIATTR_FRAME_SIZE
	.align		4
.L_2:
        /*000c*/ 	.byte	0x04, 0x11
        /*000e*/ 	.short	(.L_4 - .L_3)
	.align		4
.L_3:
        /*0010*/ 	.word	index@(_Z7gpu_addPiS_S_)
        /*0014*/ 	.word	0x00000008


	//----- nvinfo : EIATTR_REGCOUNT
	.align		4
.L_4:
        /*0018*/ 	.byte	0x04, 0x2f
        /*001a*/ 	.short	(.L_6 - .L_5)
	.align		4
.L_5:
        /*001c*/ 	.word	index@(_Z7gpu_subPiS_S_)
        /*0020*/ 	.word	0x0000000c


	//----- nvinfo : EIATTR_FRAME_SIZE
	.align		4
.L_6:
        /*0024*/ 	.byte	0x04, 0x11
        /*0026*/ 	.short	(.L_8 - .L_7)
	.align		4
.L_7:
        /*0028*/ 	.word	index@(_Z7gpu_subPiS_S_)
        /*002c*/ 	.word	0x00000000


	//----- nvinfo : EIATTR_REGCOUNT
	.align		4
.L_8:
        /*0030*/ 	.byte	0x04, 0x2f
        /*0032*/ 	.short	(.L_10 - .L_9)
	.align		4
.L_9:
        /*0034*/ 	.word	index@(_Z8gpu_multPiS_S_)
        /*0038*/ 	.word	0x0000000c


	//----- nvinfo : EIATTR_FRAME_SIZE
	.align		4
.L_10:
        /*003c*/ 	.byte	0x04, 0x11
        /*003e*/ 	.short	(.L_12 - .L_11)
	.align		4
.L_11:
        /*0040*/ 	.word	index@(_Z8gpu_multPiS_S_)
        /*0044*/ 	.word	0x00000000


	//----- nvinfo : EIATTR_REGCOUNT
	.align		4
.L_12:
        /*0048*/ 	.byte	0x04, 0x2f
        /*004a*/ 	.short	(.L_14 - .L_13)
	.align		4
.L_13:
        /*004c*/ 	.word	index@(_Z7gpu_modPiS_S_)
        /*0050*/ 	.word	0x0000000d


	//----- nvinfo : EIATTR_FRAME_SIZE
	.align		4
.L_14:
        /*0054*/ 	.byte	0x04, 0x11
        /*0056*/ 	.short	(.L_16 - .L_15)
	.align		4
.L_15:
        /*0058*/ 	.word	index@(_Z7gpu_modPiS_S_)
        /*005c*/ 	.word	0x00000000


	//----- nvinfo : EIATTR_REGCOUNT
	.align		4
.L_16:
        /*0060*/ 	.byte	0x04, 0x2f
        /*0062*/ 	.short	(.L_18 - .L_17)
	.align		4
.L_17:
        /*0064*/ 	.word	index@(_Z8gen_dataPi)
        /*0068*/ 	.word	0x00000008


	//----- nvinfo : EIATTR_FRAME_SIZE
	.align		4
.L_18:
        /*006c*/ 	.byte	0x04, 0x11
        /*006e*/ 	.short	(.L_20 - .L_19)
	.align		4
.L_19:
        /*0070*/ 	.word	index@(_Z8gen_dataPi)
        /*0074*/ 	.word	0x00000000


	//----- nvinfo : EIATTR_MIN_STACK_SIZE
	.align		4
.L_20:
        /*0078*/ 	.byte	0x04, 0x12
        /*007a*/ 	.short	(.L_22 - .L_21)
	.align		4
.L_21:
        /*007c*/ 	.word	index@(_Z8gen_dataPi)
        /*0080*/ 	.word	0x00000000


	//----- nvinfo : EIATTR_MIN_STACK_SIZE
	.align		4
.L_22:
        /*0084*/ 	.byte	0x04, 0x12
        /*0086*/ 	.short	(.L_24 - .L_23)
	.align		4
.L_23:
        /*0088*/ 	.word	index@(_Z7gpu_modPiS_S_)
        /*008c*/ 	.word	0x00000000


	//----- nvinfo : EIATTR_MIN_STACK_SIZE
	.align		4
.L_24:
        /*0090*/ 	.byte	0x04, 0x12
        /*0092*/ 	.short	(.L_26 - .L_25)
	.align		4
.L_25:
        /*0094*/ 	.word	index@(_Z8gpu_multPiS_S_)
        /*0098*/ 	.word	0x00000000


	//----- nvinfo : EIATTR_MIN_STACK_SIZE
	.align		4
.L_26:
        /*009c*/ 	.byte	0x04, 0x12
        /*009e*/ 	.short	(.L_28 - .L_27)
	.align		4
.L_27:
        /*00a0*/ 	.word	index@(_Z7gpu_subPiS_S_)
        /*00a4*/ 	.word	0x00000000


	//----- nvinfo : EIATTR_MIN_STACK_SIZE
	.align		4
.L_28:
        /*00a8*/ 	.byte	0x04, 0x12
        /*00aa*/ 	.short	(.L_30 - .L_29)
	.align		4
.L_29:
        /*00ac*/ 	.word	index@(_Z7gpu_addPiS_S_)
        /*00b0*/ 	.word	0x00000008
.L_30:


//--------------------- .nv.compat                --------------------------
	.section	.nv.compat,"",@"SHT_CUDA_COMPAT_INFO"
	.align	4
        /*0000*/ 	.byte	0x02, 0x09, 0x00, 0x00, 0x02, 0x02, 0x01, 0x00, 0x02, 0x05, 0x05, 0x00, 0x03, 0x07, 0x01, 0x01
        /*0010*/ 	.byte	0x02, 0x03, 0x00, 0x00, 0x02, 0x06, 0x01, 0x00, 0x04, 0x0b, 0x08, 0x00, 0x09, 0x00, 0x00, 0x00
        /*0020*/ 	.byte	0x00, 0x00, 0x00, 0x00


//--------------------- .nv.info._Z8gen_dataPi    --------------------------
	.section	.nv.info._Z8gen_dataPi,"",@"SHT_CUDA_INFO"
	.sectionflags	@""
	.align	4


	//----- nvinfo : EIATTR_CUDA_API_VERSION
	.align		4
        /*0000*/ 	.byte	0x04, 0x37
        /*0002*/ 	.short	(.L_32 - .L_31)
.L_31:
        /*0004*/ 	.word	0x00000082


	//----- nvinfo : EIATTR_KPARAM_INFO
	.align		4
.L_32:
        /*0008*/ 	.byte	0x04, 0x17
        /*000a*/ 	.short	(.L_34 - .L_33)
.L_33:
        /*000c*/ 	.word	0x00000000
        /*0010*/ 	.short	0x0000
        /*0012*/ 	.short	0x0000
        /*0014*/ 	.byte	0x00, 0xf5, 0x21, 0x00


	//----- nvinfo : EIATTR_SPARSE_MMA_MASK
	.align		4
.L_34:
        /*0018*/ 	.byte	0x03, 0x50
        /*001a*/ 	.short	0x0000


	//----- nvinfo : EIATTR_MAXREG_COUNT
	.align		4
        /*001c*/ 	.byte	0x03, 0x1b
        /*001e*/ 	.short	0x00ff


	//----- nvinfo : EIATTR_MERCURY_ISA_VERSION
	.align		4
        /*0020*/ 	.byte	0x03, 0x5f
        /*0022*/ 	.short	0x0101


	//----- nvinfo : EIATTR_VRC_CTA_INIT_COUNT
	.align		4
        /*0024*/ 	.byte	0x02, 0x4a
	.zero		1
	.zero		1


	//----- nvinfo : EIATTR_EXIT_INSTR_OFFSETS
	.align		4
        /*0028*/ 	.byte	0x04, 0x1c
        /*002a*/ 	.short	(.L_36 - .L_35)


	//   ....[0]....
.L_35:
        /*002c*/ 	.word	0x00000090


	//----- nvinfo : EIATTR_CBANK_PARAM_SIZE
	.align		4
.L_36:
        /*0030*/ 	.byte	0x03, 0x19
        /*0032*/ 	.short	0x0008


	//----- nvinfo : EIATTR_PARAM_CBANK
	.align		4
        /*0034*/ 	.byte	0x04, 0x0a
        /*0036*/ 	.short	(.L_38 - .L_37)
	.align		4
.L_37:
        /*0038*/ 	.word	index@(.nv.constant0._Z8gen_dataPi)
        /*003c*/ 	.short	0x0380
        /*003e*/ 	.short	0x0008


	//----- nvinfo : EIATTR_SW_WAR
	.align		4
.L_38:
        /*0040*/ 	.byte	0x04, 0x36
        /*0042*/ 	.short	(.L_40 - .L_39)
.L_39:
        /*0044*/ 	.word	0x00000008
.L_40:


//--------------------- .nv.info._Z7gpu_modPiS_S_ --------------------------
	.section	.nv.info._Z7gpu_modPiS_S_,"",@"SHT_CUDA_INFO"
	.sectionflags	@""
	.align	4


	//----- nvinfo : EIATTR_CUDA_API_VERSION
	.align		4
        /*0000*/ 	.byte	0x04, 0x37
        /*0002*/ 	.short	(.L_42 - .L_41)
.L_41:
        /*0004*/ 	.word	0x00000082


	//----- nvinfo : EIATTR_KPARAM_INFO
	.align		4
.L_42:
        /*0008*/ 	.byte	0x04, 0x17
        /*000a*/ 	.short	(.L_44 - .L_43)
.L_43:
        /*000c*/ 	.word	0x00000000
        /*0010*/ 	.short	0x0002
        /*0012*/ 	.short	0x0010
        /*0014*/ 	.byte	0x00, 0xf5, 0x21, 0x00


	//----- nvinfo : EIATTR_KPARAM_INFO
	.align		4
.L_44:
        /*0018*/ 	.byte	0x04, 0x17
        /*001a*/ 	.short	(.L_46 - .L_45)
.L_45:
        /*001c*/ 	.word	0x00000000
        /*0020*/ 	.short	0x0001
        /*0022*/ 	.short	0x0008
        /*0024*/ 	.byte	0x00, 0xf5, 0x21, 0x00


	//----- nvinfo : EIATTR_KPARAM_INFO
	.align		4
.L_46:
        /*0028*/ 	.byte	0x04, 0x17
        /*002a*/ 	.short	(.L_48 - .L_47)
.L_47:
        /*002c*/ 	.word	0x00000000
        /*0030*/ 	.short	0x0000
        /*0032*/ 	.short	0x0000
        /*0034*/ 	.byte	0x00, 0xf5, 0x21, 0x00


	//----- nvinfo : EIATTR_SPARSE_MMA_MASK
	.align		4
.L_48:
        /*0038*/ 	.byte	0x03, 0x50
        /*003a*/ 	.short	0x0000


	//----- nvinfo : EIATTR_MAXREG_COUNT
	.align		4
        /*003c*/ 	.byte	0x03, 0x1b
        /*003e*/ 	.short	0x00ff


	//----- nvinfo : EIATTR_MERCURY_ISA_VERSION
	.align		4
        /*0040*/ 	.byte	0x03, 0x5f
        /*0042*/ 	.short	0x0101


	//----- nvinfo : EIATTR_VRC_CTA_INIT_COUNT
	.align		4
        /*0044*/ 	.byte	0x02, 0x4a
	.zero		1
	.zero		1


	//----- nvinfo : EIATTR_EXIT_INSTR_OFFSETS
	.align		4
        /*0048*/ 	.byte	0x04, 0x1c
        /*004a*/ 	.short	(.L_50 - .L_49)


	//   ....[0]....
.L_49:
        /*004c*/ 	.word	0x00000250


	//----- nvinfo : EIATTR_CBANK_PARAM_SIZE
	.align		4
.L_50:
        /*0050*/ 	.byte	0x03, 0x19
        /*0052*/ 	.short	0x0018


	//----- nvinfo : EIATTR_PARAM_CBANK
	.align		4
        /*0054*/ 	.byte	0x04, 0x0a
        /*0056*/ 	.short	(.L_52 - .L_51)
	.align		4
.L_51:
        /*0058*/ 	.word	index@(.nv.constant0._Z7gpu_modPiS_S_)
        /*005c*/ 	.short	0x0380
        /*005e*/ 	.short	0x0018


	//----- nvinfo : EIATTR_SW_WAR
	.align		4
.L_52:
        /*0060*/ 	.byte	0x04, 0x36
        /*0062*/ 	.short	(.L_54 - .L_53)
.L_53:
        /*0064*/ 	.word	0x00000008
.L_54:


//--------------------- .nv.info._Z8gpu_multPiS_S_ --------------------------
	.section	.nv.info._Z8gpu_multPiS_S_,"",@"SHT_CUDA_INFO"
	.sectionflags	@""
	.align	4


	//----- nvinfo : EIATTR_CUDA_API_VERSION
	.align		4
        /*0000*/ 	.byte	0x04, 0x37
        /*0002*/ 	.short	(.L_56 - .L_55)
.L_55:
        /*0004*/ 	.word	0x00000082


	//----- nvinfo : EIATTR_KPARAM_INFO
	.align		4
.L_56:
        /*0008*/ 	.byte	0x04, 0x17
        /*000a*/ 	.short	(.L_58 - .L_57)
.L_57:
        /*000c*/ 	.word	0x00000000
        /*0010*/ 	.short	0x0002
        /*0012*/ 	.short	0x0010
        /*0014*/ 	.byte	0x00, 0xf5, 0x21, 0x00


	//----- nvinfo : EIATTR_KPARAM_INFO
	.align		4
.L_58:
        /*0018*/ 	.byte	0x04, 0x17
        /*001a*/ 	.short	(.L_60 - .L_59)
.L_59:
        /*001c*/ 	.word	0x00000000
        /*0020*/ 	.short	0x0001
        /*0022*/ 	.short	0x0008
        /*0024*/ 	.byte	0x00, 0xf5, 0x21, 0x00


	//----- nvinfo : EIATTR_KPARAM_INFO
	.align		4
.L_60:
        /*0028*/ 	.byte	0x04, 0x17
        /*002a*/ 	.short	(.L_62 - .L_61)
.L_61:
        /*002c*/ 	.word	0x00000000
        /*0030*/ 	.short	0x0000
        /*0032*/ 	.short	0x0000
        /*0034*/ 	.byte	0x00, 0xf5, 0x21, 0x00


	//----- nvinfo : EIATTR_SPARSE_MMA_MASK
	.align		4
.L_62:
        /*0038*/ 	.byte	0x03, 0x50
        /*003a*/ 	.short	0x0000


	//----- nvinfo : EIATTR_MAXREG_COUNT
	.align		4
        /*003c*/ 	.byte	0x03, 0x1b
        /*003e*/ 	.short	0x00ff


	//----- nvinfo : EIATTR_MERCURY_ISA_VERSION
	.align		4
        /*0040*/ 	.byte	0x03, 0x5f
        /*0042*/ 	.short	0x0101


	//----- nvinfo : EIATTR_VRC_CTA_INIT_COUNT
	.align		4
        /*0044*/ 	.byte	0x02, 0x4a
	.zero		1
	.zero		1


	//----- nvinfo : EIATTR_EXIT_INSTR_OFFSETS
	.align		4
        /*0048*/ 	.byte	0x04, 0x1c
        /*004a*/ 	.short	(.L_64 - .L_63)


	//   ....[0]....
.L_63:
        /*004c*/ 	.word	0x00000100


	//----- nvinfo : EIATTR_CBANK_PARAM_SIZE
	.align		4
.L_64:
        /*0050*/ 	.byte	0x03, 0x19
        /*0052*/ 	.short	0x0018


	//----- nvinfo : EIATTR_PARAM_CBANK
	.align		4
        /*0054*/ 	.byte	0x04, 0x0a
        /*0056*/ 	.short	(.L_66 - .L_65)
	.align		4
.L_65:
        /*0058*/ 	.word	index@(.nv.constant0._Z8gpu_multPiS_S_)
        /*005c*/ 	.short	0x0380
        /*005e*/ 	.short	0x0018


	//----- nvinfo : EIATTR_SW_WAR
	.align		4
.L_66:
        /*0060*/ 	.byte	0x04, 0x36
        /*0062*/ 	.short	(.L_68 - .L_67)
.L_67:
        /*0064*/ 	.word	0x00000008
.L_68:


//--------------------- .nv.info._Z7gpu_subPiS_S_ --------------------------
	.section	.nv.info._Z7gpu_subPiS_S_,"",@"SHT_CUDA_INFO"
	.sectionflags	@""
	.align	4


	//----- nvinfo : EIATTR_CUDA_API_VERSION
	.align		4
        /*0000*/ 	.byte	0x04, 0x37
        /*0002*/ 	.short	(.L_70 - .L_69)
.L_69:
        /*0004*/ 	.word	0x00000082


	//----- nvinfo : EIATTR_KPARAM_INFO
	.align		4
.L_70:
        /*0008*/ 	.byte	0x04, 0x17
        /*000a*/ 	.short	(.L_72 - .L_71)
.L_71:
        /*000c*/ 	.word	0x00000000
        /*0010*/ 	.short	0x0002
        /*0012*/ 	.short	0x0010
        /*0014*/ 	.byte	0x00, 0xf5, 0x21, 0x00


	//----- nvinfo : EIATTR_KPARAM_INFO
	.align		4
.L_72:
        /*0018*/ 	.byte	0x04, 0x17
        /*001a*/ 	.short	(.L_74 - .L_73)
.L_73:
        /*001c*/ 	.word	0x00000000
        /*0020*/ 	.short	0x0001
        /*0022*/ 	.short	0x0008
        /*0024*/ 	.byte	0x00, 0xf5, 0x21, 0x00


	//----- nvinfo : EIATTR_KPARAM_INFO
	.align		4
.L_74:
        /*0028*/ 	.byte	0x04, 0x17
        /*002a*/ 	.short	(.L_76 - .L_75)
.L_75:
        /*002c*/ 	.word	0x00000000
        /*0030*/ 	.short	0x0000
        /*0032*/ 	.short	0x0000
        /*0034*/ 	.byte	0x00, 0xf5, 0x21, 0x00


	//----- nvinfo : EIATTR_SPARSE_MMA_MASK
	.align		4
.L_76:
        /*0038*/ 	.byte	0x03, 0x50
        /*003a*/ 	.short	0x0000


	//----- nvinfo : EIATTR_MAXREG_COUNT
	.align		4
        /*003c*/ 	.byte	0x03, 0x1b
        /*003e*/ 	.short	0x00ff


	//----- nvinfo : EIATTR_MERCURY_ISA_VERSION
	.align		4
        /*0040*/ 	.byte	0x03, 0x5f
        /*0042*/ 	.short	0x0101


	//----- nvinfo : EIATTR_VRC_CTA_INIT_COUNT
	.align		4
        /*0044*/ 	.byte	0x02, 0x4a
	.zero		1
	.zero		1


	//----- nvinfo : EIATTR_EXIT_INSTR_OFFSETS
	.align		4
        /*0048*/ 	.byte	0x04, 0x1c
        /*004a*/ 	.short	(.L_78 - .L_77)


	//   ....[0]....
.L_77:
        /*004c*/ 	.word	0x00000100


	//----- nvinfo : EIATTR_CBANK_PARAM_SIZE
	.align		4
.L_78:
        /*0050*/ 	.byte	0x03, 0x19
        /*0052*/ 	.short	0x0018


	//----- nvinfo : EIATTR_PARAM_CBANK
	.align		4
        /*0054*/ 	.byte	0x04, 0x0a
        /*0056*/ 	.short	(.L_80 - .L_79)
	.align		4
.L_79:
        /*0058*/ 	.word	index@(.nv.constant0._Z7gpu_subPiS_S_)
        /*005c*/ 	.short	0x0380
        /*005e*/ 	.short	0x0018


	//----- nvinfo : EIATTR_SW_WAR
	.align		4
.L_80:
        /*0060*/ 	.byte	0x04, 0x36
        /*0062*/ 	.short	(.L_82 - .L_81)
.L_81:
        /*0064*/ 	.word	0x00000008
.L_82:


//--------------------- .nv.info._Z7gpu_addPiS_S_ --------------------------
	.section	.nv.info._Z7gpu_addPiS_S_,"",@"SHT_CUDA_INFO"
	.sectionflags	@""
	.align	4


	//----- nvinfo : EIATTR_CUDA_API_VERSION
	.align		4
        /*0000*/ 	.byte	0x04, 0x37
        /*0002*/ 	.short	(.L_84 - .L_83)
.L_83:
        /*0004*/ 	.word	0x00000082


	//----- nvinfo : EIATTR_KPARAM_INFO
	.align		4
.L_84:
        /*0008*/ 	.byte	0x04, 0x17
        /*000a*/ 	.short	(.L_86 - .L_85)
.L_85:
        /*000c*/ 	.word	0x00000000
        /*0010*/ 	.short	0x0002
        /*0012*/ 	.short	0x0010
        /*0014*/ 	.byte	0x00, 0xf5, 0x21, 0x00


	//----- nvinfo : EIATTR_KPARAM_INFO
	.align		4
.L_86:
        /*0018*/ 	.byte	0x04, 0x17
        /*001a*/ 	.short	(.L_88 - .L_87)
.L_87:
        /*001c*/ 	.word	0x00000000
        /*0020*/ 	.short	0x0001
        /*0022*/ 	.short	0x0008
        /*0024*/ 	.byte	0x00, 0xf5, 0x21, 0x00


	//----- nvinfo : EIATTR_KPARAM_INFO
	.align		4
.L_88:
        /*0028*/ 	.byte	0x04, 0x17
        /*002a*/ 	.short	(.L_90 - .L_89)
.L_89:
        /*002c*/ 	.word	0x00000000
        /*0030*/ 	.short	0x0000
        /*0032*/ 	.short	0x0000
        /*0034*/ 	.byte	0x00, 0xf5, 0x21, 0x00


	//----- nvinfo : EIATTR_SPARSE_MMA_MASK
	.align		4
.L_90:
        /*0038*/ 	.byte	0x03, 0x50
        /*003a*/ 	.short	0x0000


	//----- nvinfo : EIATTR_MAXREG_COUNT
	.align		4
        /*003c*/ 	.byte	0x03, 0x1b
        /*003e*/ 	.short	0x00ff


	//----- nvinfo : EIATTR_EXTERNS
	.align		4
        /*0040*/ 	.byte	0x04, 0x0f
        /*0042*/ 	.short	(.L_92 - .L_91)


	//   ....[0]....
	.align		4
.L_91:
        /*0044*/ 	.word	index@(vprintf)


	//----- nvinfo : EIATTR_MERCURY_ISA_VERSION
	.align		4
.L_92:
        /*0048*/ 	.byte	0x03, 0x5f
        /*004a*/ 	.short	0x0101


	//----- nvinfo : EIATTR_VRC_CTA_INIT_COUNT
	.align		4
        /*004c*/ 	.byte	0x02, 0x4a
	.zero		1
	.zero		1


	//----- nvinfo : EIATTR_SYSCALL_OFFSETS
	.align		4
        /*0050*/ 	.byte	0x04, 0x46
        /*0052*/ 	.short	(.L_94 - .L_93)


	//   ....[0]....
.L_93:
        /*0054*/ 	.word	0x00000190


	//----- nvinfo : EIATTR_EXIT_INSTR_OFFSETS
	.align		4
.L_94:
        /*0058*/ 	.byte	0x04, 0x1c
        /*005a*/ 	.short	(.L_96 - .L_95)


	//   ....[0]....
.L_95:
        /*005c*/ 	.word	0x00000200


	//----- nvinfo : EIATTR_CBANK_PARAM_SIZE
	.align		4
.L_96:
        /*0060*/ 	.byte	0x03, 0x19
        /*0062*/ 	.short	0x0018


	//----- nvinfo : EIATTR_PARAM_CBANK
	.align		4
        /*0064*/ 	.byte	0x04, 0x0a
        /*0066*/ 	.short	(.L_98 - .L_97)
	.align		4
.L_97:
        /*0068*/ 	.word	index@(.nv.constant0._Z7gpu_addPiS_S_)
        /*006c*/ 	.short	0x0380
        /*006e*/ 	.short	0x0018


	//----- nvinfo : EIATTR_SW_WAR
	.align		4
.L_98:
        /*0070*/ 	.byte	0x04, 0x36
        /*0072*/ 	.short	(.L_100 - .L_99)
.L_99:
        /*0074*/ 	.word	0x00000008
.L_100:


//--------------------- .nv.callgraph             --------------------------
	.section	.nv.callgraph,"",@"SHT_CUDA_CALLGRAPH"
	.align	4
	.sectionentsize	8
	.align		4
        /*0000*/ 	.word	0x00000000
	.align		4
        /*0004*/ 	.word	0xffffffff
	.align		4
        /*0008*/ 	.word	index@(_Z7gpu_addPiS_S_)
	.align		4
        /*000c*/ 	.word	index@(vprintf)
	.align		4
        /*0010*/ 	.word	0x00000000
	.align		4
        /*0014*/ 	.word	0xfffffffe
	.align		4
        /*0018*/ 	.word	0x00000000
	.align		4
        /*001c*/ 	.word	0xfffffffd
	.align		4
        /*0020*/ 	.word	0x00000000
	.align		4
        /*0024*/ 	.word	0xfffffffc


//--------------------- .nv.constant4             --------------------------
	.section	.nv.constant4,"a",@progbits
	.align	8
	.align		8
.nv.constant4:
        /*0000*/ 	.dword	$str
	.align		8
        /*0008*/ 	.dword	vprintf


//--------------------- .text._Z8gen_dataPi       --------------------------
	.section	.text._Z8gen_dataPi,"ax",@progbits
	.align	128
        .global         _Z8gen_dataPi
        .type           _Z8gen_dataPi,@function
        .size           _Z8gen_dataPi,(.L_x_6 - _Z8gen_dataPi)
        .other          _Z8gen_dataPi,@"STO_CUDA_ENTRY STV_DEFAULT"
_Z8gen_dataPi:
.text._Z8gen_dataPi:
[----:B------:R-:W-:Y:S01]  /*0000*/  LDC R1, c[0x0][0x37c] ;  /* 0x0000df00ff017b82 */ /* 0x000fe20000000800 */
[----:B------:R-:W0:Y:S07]  /*0010*/  S2R R0, SR_TID.X ;  /* 0x0000000000007919 */ /* 0x000e2e0000002100 */
[----:B------:R-:W0:Y:S01]  /*0020*/  S2UR UR6, SR_CTAID.X ;  /* 0x00000000000679c3 */ /* 0x000e220000002500 */
[----:B------:R-:W1:Y:S07]  /*0030*/  LDCU.64 UR4, c[0x0][0x358] ;  /* 0x00006b00ff0477ac */ /* 0x000e6e0008000a00 */
[----:B------:R-:W0:Y:S08]  /*0040*/  LDC R5, c[0x0][0x360] ;  /* 0x0000d800ff057b82 */ /* 0x000e300000000800 */
[----:B------:R-:W2:Y:S01]  /*0050*/  LDC.64 R2, c[0x0][0x380] ;  /* 0x0000e000ff027b82 */ /* 0x000ea20000000a00 */
[----:B0-----:R-:W-:-:S04]  /*0060*/  IMAD R5, R5, UR6, R0 ;  /* 0x0000000605057c24 */ /* 0x001fc8000f8e0200 */
[----:B--2---:R-:W-:-:S05]  /*0070*/  IMAD.WIDE R2, R5, 0x4, R2 ;  /* 0x0000000405027825 */ /* 0x004fca00078e0202 */
[----:B-1----:R-:W-:Y:S01]  /*0080*/  STG.E desc[UR4][R2.64], R5 ;  /* 0x0000000502007986 */ /* 0x002fe2000c101904 */
[----:B------:R-:W-:Y:S05]  /*0090*/  EXIT ;  /* 0x000000000000794d */ /* 0x000fea0003800000 */
.L_x_0:
[----:B------:R-:W-:-:S00]  /*00a0*/  BRA `(.L_x_0) ;  /* 0xfffffffc00fc7947 */ /* 0x000fc0000383ffff */
[----:B------:R-:W-:-:S00]  /*00b0*/  NOP ;  /* 0x0000000000007918 */ /* 0x000fc00000000000 */
        /* <DEDUP_REMOVED lines=12> */
.L_x_6:


//--------------------- .text._Z7gpu_modPiS_S_    --------------------------
	.section	.text._Z7gpu_modPiS_S_,"ax",@progbits
	.align	128
        .global         _Z7gpu_modPiS_S_
        .type           _Z7gpu_modPiS_S_,@function
        .size           _Z7gpu_modPiS_S_,(.L_x_7 - _Z7gpu_modPiS_S_)
        .other          _Z7gpu_modPiS_S_,@"STO_CUDA_ENTRY STV_DEFAULT"
_Z7gpu_modPiS_S_:
.text._Z7gpu_modPiS_S_:
[----:B------:R-:W-:Y:S01]  /*0000*/  LDC R1, c[0x0][0x37c] ;  /* 0x0000df00ff017b82 */ /* 0x000fe20000000800 */
[----:B------:R-:W0:Y:S07]  /*0010*/  S2R R5, SR_TID.X ;  /* 0x0000000000057919 */ /* 0x000e2e0000002100 */
[----:B------:R-:W0:Y:S01]  /*0020*/  S2UR UR6, SR_CTAID.X ;  /* 0x00000000000679c3 */ /* 0x000e220000002500 */
[----:B------:R-:W1:Y:S07]  /*0030*/  LDCU.64 UR4, c[0x0][0x358] ;  /* 0x00006b00ff0477ac */ /* 0x000e6e0008000a00 */
[----:B------:R-:W0:Y:S08]  /*0040*/  LDC R0, c[0x0][0x360] ;  /* 0x0000d800ff007b82 */ /* 0x000e300000000800 */
[----:B------:R-:W2:Y:S01]  /*0050*/  LDC.64 R2, c[0x0][0x388] ;  /* 0x0000e200ff027b82 */ /* 0x000ea20000000a00 */
[----:B0-----:R-:W-:-:S07]  /*0060*/  IMAD R0, R0, UR6, R5 ;  /* 0x0000000600007c24 */ /* 0x001fce000f8e0205 */
[----:B------:R-:W0:Y:S01]  /*0070*/  LDC.64 R4, c[0x0][0x380] ;  /* 0x0000e000ff047b82 */ /* 0x000e220000000a00 */
[----:B--2---:R-:W-:-:S06]  /*0080*/  IMAD.WIDE R2, R0, 0x4, R2 ;  /* 0x0000000400027825 */ /* 0x004fcc00078e0202 */
[----:B-1----:R-:W2:Y:S01]  /*0090*/  LDG.E R2, desc[UR4][R2.64] ;  /* 0x0000000402027981 */ /* 0x002ea2000c1e1900 */
[----:B0-----:R-:W-:-:S05]  /*00a0*/  IMAD.WIDE R4, R0, 0x4, R4 ;  /* 0x0000000400047825 */ /* 0x001fca00078e0204 */
[----:B------:R0:W3:Y:S01]  /*00b0*/  LDG.E R8, desc[UR4][R4.64] ;  /* 0x0000000404087981 */ /* 0x0000e2000c1e1900 */
[-C--:B--2---:R-:W-:Y:S02]  /*00c0*/  IABS R10, R2.reuse ;  /* 0x00000002000a7213 */ /* 0x084fe40000000000 */
[----:B0-----:R-:W-:Y:S02]  /*00d0*/  IABS R5, R2 ;  /* 0x0000000200057213 */ /* 0x001fe40000000000 */
[----:B------:R-:W0:Y:S01]  /*00e0*/  I2F.RP R9, R10 ;  /* 0x0000000a00097306 */ /* 0x000e220000209400 */
[----:B---3--:R-:W-:-:S07]  /*00f0*/  IABS R4, R8 ;  /* 0x0000000800047213 */ /* 0x008fce0000000000 */
[----:B0-----:R-:W0:Y:S01]  /*0100*/  MUFU.RCP R9, R9 ;  /* 0x0000000900097308 */ /* 0x001e220000001000 */
[----:B------:R-:W-:Y:S02]  /*0110*/  ISETP.GE.AND P2, PT, R8, RZ, PT ;  /* 0x000000ff0800720c */ /* 0x000fe40003f46270 */
[----:B0-----:R-:W-:-:S05]  /*0120*/  IADD3 R6, PT, PT, R9, 0xffffffe, RZ ;  /* 0x0ffffffe09067810 */ /* 0x001fca0007ffe0ff */
[----:B------:R0:W1:Y:S02]  /*0130*/  F2I.FTZ.U32.TRUNC.NTZ R7, R6 ;  /* 0x0000000600077305 */ /* 0x000064000021f000 */
[----:B0-----:R-:W-:Y:S01]  /*0140*/  IMAD.MOV.U32 R6, RZ, RZ, RZ ;  /* 0x000000ffff067224 */ /* 0x001fe200078e00ff */
[----:B-1----:R-:W-:-:S05]  /*0150*/  IADD3 R3, PT, PT, RZ, -R7, RZ ;  /* 0x80000007ff037210 */ /* 0x002fca0007ffe0ff */
[----:B------:R-:W-:-:S04]  /*0160*/  IMAD R3, R3, R10, RZ ;  /* 0x0000000a03037224 */ /* 0x000fc800078e02ff */
[----:B------:R-:W-:Y:S01]  /*0170*/  IMAD.HI.U32 R7, R7, R3, R6 ;  /* 0x0000000307077227 */ /* 0x000fe200078e0006 */
[----:B------:R-:W-:-:S05]  /*0180*/  IADD3 R3, PT, PT, RZ, -R5, RZ ;  /* 0x80000005ff037210 */ /* 0x000fca0007ffe0ff */
[----:B------:R-:W-:-:S04]  /*0190*/  IMAD.HI.U32 R7, R7, R4, RZ ;  /* 0x0000000407077227 */ /* 0x000fc800078e00ff */
[----:B------:R-:W-:Y:S02]  /*01a0*/  IMAD R7, R7, R3, R4 ;  /* 0x0000000307077224 */ /* 0x000fe400078e0204 */
[----:B------:R-:W0:Y:S03]  /*01b0*/  LDC.64 R4, c[0x0][0x390] ;  /* 0x0000e400ff047b82 */ /* 0x000e260000000a00 */
[----:B------:R-:W-:-:S13]  /*01c0*/  ISETP.GT.U32.AND P0, PT, R10, R7, PT ;  /* 0x000000070a00720c */ /* 0x000fda0003f04070 */
[----:B------:R-:W-:Y:S01]  /*01d0*/  @!P0 IMAD.IADD R7, R7, 0x1, -R10 ;  /* 0x0000000107078824 */ /* 0x000fe200078e0a0a */
[----:B------:R-:W-:-:S04]  /*01e0*/  ISETP.NE.AND P0, PT, R2, RZ, PT ;  /* 0x000000ff0200720c */ /* 0x000fc80003f05270 */
[----:B------:R-:W-:Y:S01]  /*01f0*/  ISETP.GT.U32.AND P1, PT, R10, R7, PT ;  /* 0x000000070a00720c */ /* 0x000fe20003f24070 */
[----:B0-----:R-:W-:-:S12]  /*0200*/  IMAD.WIDE R4, R0, 0x4, R4 ;  /* 0x0000000400047825 */ /* 0x001fd800078e0204 */
[----:B------:R-:W-:-:S05]  /*0210*/  @!P1 IADD3 R7, PT, PT, R7, -R10, RZ ;  /* 0x8000000a07079210 */ /* 0x000fca0007ffe0ff */
[----:B------:R-:W-:Y:S01]  /*0220*/  @!P2 IMAD.MOV R7, RZ, RZ, -R7 ;  /* 0x000000ffff07a224 */ /* 0x000fe200078e0a07 */
[----:B------:R-:W-:-:S05]  /*0230*/  @!P0 LOP3.LUT R7, RZ, R2, RZ, 0x33, !PT ;  /* 0x00000002ff078212 */ /* 0x000fca00078e33ff */
[----:B------:R-:W-:Y:S01]  /*0240*/  STG.E desc[UR4][R4.64], R7 ;  /* 0x0000000704007986 */ /* 0x000fe2000c101904 */
[----:B------:R-:W-:Y:S05]  /*0250*/  EXIT ;  /* 0x000000000000794d */ /* 0x000fea0003800000 */
.L_x_1:
        /* <DEDUP_REMOVED lines=10> */
.L_x_7:


//--------------------- .text._Z8gpu_multPiS_S_   --------------------------
	.section	.text._Z8gpu_multPiS_S_,"ax",@progbits
	.align	128
        .global         _Z8gpu_multPiS_S_
        .type           _Z8gpu_multPiS_S_,@function
        .size           _Z8gpu_multPiS_S_,(.L_x_8 - _Z8gpu_multPiS_S_)
        .other          _Z8gpu_multPiS_S_,@"STO_CUDA_ENTRY STV_DEFAULT"
_Z8gpu_multPiS_S_:
.text._Z8gpu_multPiS_S_:
[----:B------:R-:W-:Y:S01]  /*0000*/  LDC R1, c[0x0][0x37c] ;  /* 0x0000df00ff017b82 */ /* 0x000fe20000000800 */
[----:B------:R-:W0:Y:S07]  /*0010*/  S2R R0, SR_TID.X ;  /* 0x0000000000007919 */ /* 0x000e2e0000002100 */
[----:B------:R-:W0:Y:S01]  /*0020*/  S2UR UR6, SR_CTAID.X ;  /* 0x00000000000679c3 */ /* 0x000e220000002500 */
[----:B------:R-:W1:Y:S07]  /*0030*/  LDCU.64 UR4, c[0x0][0x358] ;  /* 0x00006b00ff0477ac */ /* 0x000e6e0008000a00 */
[----:B------:R-:W0:Y:S08]  /*0040*/  LDC R9, c[0x0][0x360] ;  /* 0x0000d800ff097b82 */ /* 0x000e300000000800 */
[----:B------:R-:W2:Y:S08]  /*0050*/  LDC.64 R2, c[0x0][0x380] ;  /* 0x0000e000ff027b82 */ /* 0x000eb00000000a00 */
[----:B------:R-:W3:Y:S01]  /*0060*/  LDC.64 R4, c[0x0][0x388] ;  /* 0x0000e200ff047b82 */ /* 0x000ee20000000a00 */
[----:B0-----:R-:W-:-:S07]  /*0070*/  IMAD R9, R9, UR6, R0 ;  /* 0x0000000609097c24 */ /* 0x001fce000f8e0200 */
[----:B------:R-:W0:Y:S01]  /*0080*/  LDC.64 R6, c[0x0][0x390] ;  /* 0x0000e400ff067b82 */ /* 0x000e220000000a00 */
[----:B--2---:R-:W-:-:S06]  /*0090*/  IMAD.WIDE R2, R9, 0x4, R2 ;  /* 0x0000000409027825 */ /* 0x004fcc00078e0202 */
[----:B-1----:R-:W2:Y:S01]  /*00a0*/  LDG.E R2, desc[UR4][R2.64] ;  /* 0x0000000402027981 */ /* 0x002ea2000c1e1900 */
[----:B---3--:R-:W-:-:S06]  /*00b0*/  IMAD.WIDE R4, R9, 0x4, R4 ;  /* 0x0000000409047825 */ /* 0x008fcc00078e0204 */
[----:B------:R-:W2:Y:S01]  /*00c0*/  LDG.E R5, desc[UR4][R4.64] ;  /* 0x0000000404057981 */ /* 0x000ea2000c1e1900 */
[----:B0-----:R-:W-:-:S04]  /*00d0*/  IMAD.WIDE R6, R9, 0x4, R6 ;  /* 0x0000000409067825 */ /* 0x001fc800078e0206 */
[----:B--2---:R-:W-:-:S05]  /*00e0*/  IMAD R9, R2, R5, RZ ;  /* 0x0000000502097224 */ /* 0x004fca00078e02ff */
[----:B------:R-:W-:Y:S01]  /*00f0*/  STG.E desc[UR4][R6.64], R9 ;  /* 0x0000000906007986 */ /* 0x000fe2000c101904 */
[----:B------:R-:W-:Y:S05]  /*0100*/  EXIT ;  /* 0x000000000000794d */ /* 0x000fea0003800000 */
.L_x_2:
        /* <DEDUP_REMOVED lines=15> */
.L_x_8:


//--------------------- .text._Z7gpu_subPiS_S_    --------------------------
	.section	.text._Z7gpu_subPiS_S_,"ax",@progbits
	.align	128
        .global         _Z7gpu_subPiS_S_
        .type           _Z7gpu_subPiS_S_,@function
        .size           _Z7gpu_subPiS_S_,(.L_x_9 - _Z7gpu_subPiS_S_)
        .other          _Z7gpu_subPiS_S_,@"STO_CUDA_ENTRY STV_DEFAULT"
_Z7gpu_subPiS_S_:
.text._Z7gpu_subPiS_S_:
        /* <DEDUP_REMOVED lines=13> */
[----:B0-----:R-:W-:Y:S01]  /*00d0*/  IMAD.WIDE R6, R9, 0x4, R6 ;  /* 0x0000000409067825 */ /* 0x001fe200078e0206 */
[----:B--2---:R-:W-:-:S05]  /*00e0*/  IADD3 R9, PT, PT, R2, -R5, RZ ;  /* 0x8000000502097210 */ /* 0x004fca0007ffe0ff */
[----:B------:R-:W-:Y:S01]  /*00f0*/  STG.E desc[UR4][R6.64], R9 ;  /* 0x0000000906007986 */ /* 0x000fe2000c101904 */
[----:B------:R-:W-:Y:S05]  /*0100*/  EXIT ;  /* 0x000000000000794d */ /* 0x000fea0003800000 */
.L_x_3:
        /* <DEDUP_REMOVED lines=15> */
.L_x_9:


//--------------------- .text._Z7gpu_addPiS_S_    --------------------------
	.section	.text._Z7gpu_addPiS_S_,"ax",@progbits
	.align	128
        .global         _Z7gpu_addPiS_S_
        .type           _Z7gpu_addPiS_S_,@function
        .size           _Z7gpu_addPiS_S_,(.L_x_10 - _Z7gpu_addPiS_S_)
        .other          _Z7gpu_addPiS_S_,@"STO_CUDA_ENTRY STV_DEFAULT"
_Z7gpu_addPiS_S_:
.text._Z7gpu_addPiS_S_:
[----:B------:R-:W0:Y:S01]  /*0000*/  LDC R1, c[0x0][0x37c] ;  /* 0x0000df00ff017b82 */ /* 0x000e220000000800 */
[----:B------:R-:W1:Y:S01]  /*0010*/  S2R R3, SR_TID.X ;  /* 0x0000000000037919 */ /* 0x000e620000002100 */
[----:B------:R-:W2:Y:S06]  /*0020*/  LDCU UR5, c[0x0][0x2fc] ;  /* 0x00005f80ff0577ac */ /* 0x000eac0008000800 */
[----:B------:R-:W1:Y:S01]  /*0030*/  S2UR UR4, SR_CTAID.X ;  /* 0x00000000000479c3 */ /* 0x000e620000002500 */
[----:B0-----:R-:W-:Y:S01]  /*0040*/  IADD3 R1, PT, PT, R1, -0x8, RZ ;  /* 0xfffffff801017810 */ /* 0x001fe20007ffe0ff */
[----:B------:R-:W0:Y:S06]  /*0050*/  LDCU.64 UR36, c[0x0][0x358] ;  /* 0x00006b00ff2477ac */ /* 0x000e2c0008000a00 */
[----:B------:R-:W3:Y:S08]  /*0060*/  LDC.64 R18, c[0x0][0x380] ;  /* 0x0000e000ff127b82 */ /* 0x000ef00000000a00 */
[----:B------:R-:W4:Y:S01]  /*0070*/  LDC.64 R16, c[0x0][0x388] ;  /* 0x0000e200ff107b82 */ /* 0x000f220000000a00 */
[----:B------:R-:W-:Y:S01]  /*0080*/  MOV R2, 0x8 ;  /* 0x0000000800027802 */ /* 0x000fe20000000f00 */
[----:B------:R-:W5:Y:S06]  /*0090*/  LDCU.64 UR6, c[0x4][URZ] ;  /* 0x01000000ff0677ac */ /* 0x000f6c0008000a00 */
[----:B------:R-:W1:Y:S02]  /*00a0*/  LDC R22, c[0x0][0x360] ;  /* 0x0000d800ff167b82 */ /* 0x000e640000000800 */
[----:B-1----:R-:W-:-:S04]  /*00b0*/  IMAD R22, R22, UR4, R3 ;  /* 0x0000000416167c24 */ /* 0x002fc8000f8e0203 */
[----:B---3--:R-:W-:-:S04]  /*00c0*/  IMAD.WIDE R18, R22, 0x4, R18 ;  /* 0x0000000416127825 */ /* 0x008fc800078e0212 */
[----:B----4-:R-:W-:Y:S01]  /*00d0*/  IMAD.WIDE R16, R22, 0x4, R16 ;  /* 0x0000000416107825 */ /* 0x010fe200078e0210 */
[----:B0-----:R-:W3:Y:S04]  /*00e0*/  LDG.E R0, desc[UR36][R18.64] ;  /* 0x0000002412007981 */ /* 0x001ee8000c1e1900 */
[----:B------:R-:W3:Y:S01]  /*00f0*/  LDG.E R3, desc[UR36][R16.64] ;  /* 0x0000002410037981 */ /* 0x000ee2000c1e1900 */
[----:B------:R-:W0:Y:S01]  /*0100*/  LDCU UR4, c[0x0][0x2f8] ;  /* 0x00005f00ff0477ac */ /* 0x000e220008000800 */
[----:B-----5:R-:W-:Y:S01]  /*0110*/  MOV R4, UR6 ;  /* 0x0000000600047c02 */ /* 0x020fe20008000f00 */
[----:B------:R-:W-:Y:S01]  /*0120*/  IMAD.U32 R5, RZ, RZ, UR7 ;  /* 0x00000007ff057e24 */ /* 0x000fe2000f8e00ff */
[----:B0-----:R-:W-:-:S04]  /*0130*/  IADD3 R6, P0, PT, R1, UR4, RZ ;  /* 0x0000000401067c10 */ /* 0x001fc8000ff1e0ff */
[----:B--2---:R-:W-:Y:S02]  /*0140*/  IADD3.X R7, PT, PT, RZ, UR5, RZ, P0, !PT ;  /* 0x00000005ff077c10 */ /* 0x004fe400087fe4ff */
[----:B---3--:R-:W-:Y:S02]  /*0150*/  IADD3 R0, PT, PT, R0, R3, RZ ;  /* 0x0000000300007210 */ /* 0x008fe40007ffe0ff */
[----:B------:R-:W0:Y:S03]  /*0160*/  LDC.64 R2, c[0x4][R2] ;  /* 0x0100000002027b82 */ /* 0x000e260000000a00 */
[----:B------:R1:W-:Y:S02]  /*0170*/  STL [R1], R0 ;  /* 0x0000000001007387 */ /* 0x0003e40000100800 */
[----:B------:R-:W-:-:S07]  /*0180*/  LEPC R20, `(.L_x_4) ;  /* 0x000000001014794e */ /* 0x000fce0000000000 */
[----:B01----:R-:W-:Y:S05]  /*0190*/  CALL.ABS.NOINC R2 ;  /* 0x0000000002007343 */ /* 0x003fea0003c00000 */
.L_x_4:
[----:B------:R-:W2:Y:S01]  /*01a0*/  LDG.E R18, desc[UR36][R18.64] ;  /* 0x0000002412127981 */ /* 0x000ea2000c1e1900 */
[----:B------:R-:W0:Y:S03]  /*01b0*/  LDC.64 R2, c[0x0][0x390] ;  /* 0x0000e400ff027b82 */ /* 0x000e260000000a00 */
[----:B------:R-:W2:Y:S01]  /*01c0*/  LDG.E R17, desc[UR36][R16.64] ;  /* 0x0000002410117981 */ /* 0x000ea2000c1e1900 */
[----:B0-----:R-:W-:-:S04]  /*01d0*/  IMAD.WIDE R22, R22, 0x4, R2 ;  /* 0x0000000416167825 */ /* 0x001fc800078e0202 */
[----:B--2---:R-:W-:-:S05]  /*01e0*/  IMAD.IADD R5, R18, 0x1, R17 ;  /* 0x0000000112057824 */ /* 0x004fca00078e0211 */
[----:B------:R-:W-:Y:S01]  /*01f0*/  STG.E desc[UR36][R22.64], R5 ;  /* 0x0000000516007986 */ /* 0x000fe2000c101924 */
[----:B------:R-:W-:Y:S05]  /*0200*/  EXIT ;  /* 0x000000000000794d */ /* 0x000fea0003800000 */
.L_x_5:
        /* <DEDUP_REMOVED lines=15> */
.L_x_10:


//--------------------- .nv.global.init           --------------------------
	.section	.nv.global.init,"aw",@progbits
.nv.global.init:
	.type		$str,@object
	.size		$str,(.L_0 - $str)
$str:
        /*0000*/ 	.byte	0x74, 0x69, 0x64, 0x3a, 0x20, 0x76, 0x61, 0x6c, 0x20, 0x69, 0x73, 0x20, 0x25, 0x64, 0x0a, 0x00
.L_0:


//--------------------- .nv.shared.reserved.0     --------------------------
	.section	.nv.shared.reserved.0,"aw",@nobits
	.weak		__nv_reservedSMEM_offset_0_alias
	.size		__nv_reservedSMEM_offset_0_alias, 0, 64
	.other		__nv_reservedSMEM_offset_0_alias,@"STO_CUDA_RESERVED_SHARED STV_DEFAULT"
__nv_reservedSMEM_offset_0_alias:
	.zero		0
	.zero		64


//--------------------- .nv.constant0._Z8gen_dataPi --------------------------
	.section	.nv.constant0._Z8gen_dataPi,"a",@progbits
	.sectionflags	@""
	.align	4
.nv.constant0._Z8gen_dataPi:
	.zero		904


//--------------------- .nv.constant0._Z7gpu_modPiS_S_ --------------------------
	.section	.nv.constant0._Z7gpu_modPiS_S_,"a",@progbits
	.sectionflags	@""
	.align	4
.nv.constant0._Z7gpu_modPiS_S_:
	.zero		920


//--------------------- .nv.constant0._Z8gpu_multPiS_S_ --------------------------
	.section	.nv.constant0._Z8gpu_multPiS_S_,"a",@progbits
	.sectionflags	@""
	.align	4
.nv.constant0._Z8gpu_multPiS_S_:
	.zero		920


//--------------------- .nv.constant0._Z7gpu_subPiS_S_ --------------------------
	.section	.nv.constant0._Z7gpu_subPiS_S_,"a",@progbits
	.sectionflags	@""
	.align	4
.nv.constant0._Z7gpu_subPiS_S_:
	.zero		920


//--------------------- .nv.constant0._Z7gpu_addPiS_S_ --------------------------
	.section	.nv.constant0._Z7gpu_addPiS_S_,"a",@progbits
	.sectionflags	@""
	.align	4
.nv.constant0._Z7gpu_addPiS_S_:
	.zero		920


//--------------------- SYMBOLS --------------------------

	.type		.nv.reservedSmem.offset0,@object
	.size		.nv.reservedSmem.offset0,0x4
	.type		vprintf,@function
